	.headerflags	@"EF_CUDA_TEXMODE_UNIFIED EF_CUDA_64BIT_ADDRESS EF_CUDA_SM86 EF_CUDA_VIRTUAL_SM(EF_CUDA_SM86)"
	.elftype	@"ET_EXEC"


//--------------------- .nv.info                  --------------------------
	.section	.nv.info,"",@"SHT_CUDA_INFO"
	.align	4


	//----- nvinfo : EIATTR_REGCOUNT
	.align		4
        /*0000*/ 	.byte	0x04, 0x2f
        /*0002*/ 	.short	(.L_2 - .L_1)
	.align		4
.L_1:
        /*0004*/ 	.word	index@(triton_per_fused_add_mean_mul_pow_rsqrt_2)
        /*0008*/ 	.word	0x00000019


	//----- nvinfo : EIATTR_FRAME_SIZE
	.align		4
.L_2:
        /*000c*/ 	.byte	0x04, 0x11
        /*000e*/ 	.short	(.L_4 - .L_3)
	.align		4
.L_3:
        /*0010*/ 	.word	index@(triton_per_fused_add_mean_mul_pow_rsqrt_2)
        /*0014*/ 	.word	0x00000000


	//----- nvinfo : EIATTR_MIN_STACK_SIZE
	.align		4
.L_4:
        /*0018*/ 	.byte	0x04, 0x12
        /*001a*/ 	.short	(.L_6 - .L_5)
	.align		4
.L_5:
        /*001c*/ 	.word	index@(triton_per_fused_add_mean_mul_pow_rsqrt_2)
        /*0020*/ 	.word	0x00000000
.L_6:


//--------------------- .nv.info.triton_per_fused_add_mean_mul_pow_rsqrt_2 --------------------------
	.section	.nv.info.triton_per_fused_add_mean_mul_pow_rsqrt_2,"",@"SHT_CUDA_INFO"
	.sectionflags	@""
	.align	4


	//----- nvinfo : EIATTR_CUDA_API_VERSION
	.align		4
        /*0000*/ 	.byte	0x04, 0x37
        /*0002*/ 	.short	(.L_8 - .L_7)
.L_7:
        /*0004*/ 	.word	0x00000080


	//----- nvinfo : EIATTR_SW2861232_WAR
	.align		4
.L_8:
        /*0008*/ 	.byte	0x01, 0x35
	.zero		2


	//----- nvinfo : EIATTR_PARAM_CBANK
	.align		4
        /*000c*/ 	.byte	0x04, 0x0a
        /*000e*/ 	.short	(.L_10 - .L_9)
	.align		4
.L_9:
        /*0010*/ 	.word	index@(.nv.constant0.triton_per_fused_add_mean_mul_pow_rsqrt_2)
        /*0014*/ 	.short	0x0160
        /*0016*/ 	.short	0x0038


	//----- nvinfo : EIATTR_CBANK_PARAM_SIZE
	.align		4
.L_10:
        /*0018*/ 	.byte	0x03, 0x19
        /*001a*/ 	.short	0x0038


	//----- nvinfo : EIATTR_KPARAM_INFO
	.align		4
        /*001c*/ 	.byte	0x04, 0x17
        /*001e*/ 	.short	(.L_12 - .L_11)
.L_11:
        /*0020*/ 	.word	0x00000000
        /*0024*/ 	.short	0x0007
        /*0026*/ 	.short	0x0030
        /*0028*/ 	.byte	0x00, 0xf4, 0x21, 0x00


	//----- nvinfo : EIATTR_KPARAM_INFO
	.align		4
.L_12:
        /*002c*/ 	.byte	0x04, 0x17
        /*002e*/ 	.short	(.L_14 - .L_13)
.L_13:
        /*0030*/ 	.word	0x00000000
        /*0034*/ 	.short	0x0006
        /*0036*/ 	.short	0x002c
        /*0038*/ 	.byte	0x00, 0xf0, 0x11, 0x00


	//----- nvinfo : EIATTR_KPARAM_INFO
	.align		4
.L_14:
        /*003c*/ 	.byte	0x04, 0x17
        /*003e*/ 	.short	(.L_16 - .L_15)
.L_15:
        /*0040*/ 	.word	0x00000000
        /*0044*/ 	.short	0x0005
        /*0046*/ 	.short	0x0028
        /*0048*/ 	.byte	0x00, 0xf0, 0x11, 0x00


	//----- nvinfo : EIATTR_KPARAM_INFO
	.align		4
.L_16:
        /*004c*/ 	.byte	0x04, 0x17
        /*004e*/ 	.short	(.L_18 - .L_17)
.L_17:
        /*0050*/ 	.word	0x00000000
        /*0054*/ 	.short	0x0004
        /*0056*/ 	.short	0x0020
        /*0058*/ 	.byte	0x00, 0xf4, 0x21, 0x00


	//----- nvinfo : EIATTR_KPARAM_INFO
	.align		4
.L_18:
        /*005c*/ 	.byte	0x04, 0x17
        /*005e*/ 	.short	(.L_20 - .L_19)
.L_19:
        /*0060*/ 	.word	0x00000000
        /*0064*/ 	.short	0x0003
        /*0066*/ 	.short	0x0018
        /*0068*/ 	.byte	0x00, 0xf4, 0x21, 0x00


	//----- nvinfo : EIATTR_KPARAM_INFO
	.align		4
.L_20:
        /*006c*/ 	.byte	0x04, 0x17
        /*006e*/ 	.short	(.L_22 - .L_21)
.L_21:
        /*0070*/ 	.word	0x00000000
        /*0074*/ 	.short	0x0002
        /*0076*/ 	.short	0x0010
        /*0078*/ 	.byte	0x00, 0xf4, 0x21, 0x00


	//----- nvinfo : EIATTR_KPARAM_INFO
	.align		4
.L_22:
        /*007c*/ 	.byte	0x04, 0x17
        /*007e*/ 	.short	(.L_24 - .L_23)
.L_23:
        /*0080*/ 	.word	0x00000000
        /*0084*/ 	.short	0x0001
        /*0086*/ 	.short	0x0008
        /*0088*/ 	.byte	0x00, 0xf4, 0x21, 0x00


	//----- nvinfo : EIATTR_KPARAM_INFO
	.align		4
.L_24:
        /*008c*/ 	.byte	0x04, 0x17
        /*008e*/ 	.short	(.L_26 - .L_25)
.L_25:
        /*0090*/ 	.word	0x00000000
        /*0094*/ 	.short	0x0000
        /*0096*/ 	.short	0x0000
        /*0098*/ 	.byte	0x00, 0xf4, 0x21, 0x00


	//----- nvinfo : EIATTR_MAXREG_COUNT
	.align		4
.L_26:
        /*009c*/ 	.byte	0x03, 0x1b
        /*009e*/ 	.short	0x00ff


	//----- nvinfo : EIATTR_COOP_GROUP_MASK_REGIDS
	.align		4
        /*00a0*/ 	.byte	0x04, 0x29
        /*00a2*/ 	.short	(.L_28 - .L_27)


	//   ....[0]....
.L_27:
        /*00a4*/ 	.word	0xffffffff


	//   ....[1]....
        /*00a8*/ 	.word	0xffffffff


	//   ....[2]....
        /*00ac*/ 	.word	0xffffffff


	//   ....[3]....
        /*00b0*/ 	.word	0xffffffff


	//   ....[4]....
        /*00b4*/ 	.word	0xffffffff


	//   ....[5]....
        /*00b8*/ 	.word	0xffffffff


	//   ....[6]....
        /*00bc*/ 	.word	0xffffffff


	//----- nvinfo : EIATTR_COOP_GROUP_INSTR_OFFSETS
	.align		4
.L_28:
        /*00c0*/ 	.byte	0x04, 0x28
        /*00c2*/ 	.short	(.L_30 - .L_29)


	//   ....[0]....
.L_29:
        /*00c4*/ 	.word	0x000001e0


	//   ....[1]....
        /*00c8*/ 	.word	0x00000200


	//   ....[2]....
        /*00cc*/ 	.word	0x00000240


	//   ....[3]....
        /*00d0*/ 	.word	0x00000260


	//   ....[4]....
        /*00d4*/ 	.word	0x00000280


	//   ....[5]....
        /*00d8*/ 	.word	0x000002f0


	//   ....[6]....
        /*00dc*/ 	.word	0x00000320


	//----- nvinfo : EIATTR_EXIT_INSTR_OFFSETS
	.align		4
.L_30:
        /*00e0*/ 	.byte	0x04, 0x1c
        /*00e2*/ 	.short	(.L_32 - .L_31)


	//   ....[0]....
.L_31:
        /*00e4*/ 	.word	0x00000450


	//----- nvinfo : EIATTR_REQNTID
	.align		4
.L_32:
        /*00e8*/ 	.byte	0x04, 0x10
        /*00ea*/ 	.short	(.L_34 - .L_33)
.L_33:
        /*00ec*/ 	.word	0x00000080
        /*00f0*/ 	.word	0x00000001
        /*00f4*/ 	.word	0x00000001
.L_34:


//--------------------- .nv.callgraph             --------------------------
	.section	.nv.callgraph,"",@"SHT_CUDA_CALLGRAPH"
	.align	4
	.sectionentsize	8
	.align		4
        /*0000*/ 	.word	0x00000000
	.align		4
        /*0004*/ 	.word	0xffffffff
	.align		4
        /*0008*/ 	.word	0x00000000
	.align		4
        /*000c*/ 	.word	0xfffffffe
	.align		4
        /*0010*/ 	.word	0x00000000
	.align		4
        /*0014*/ 	.word	0xfffffffd
	.align		4
        /*0018*/ 	.word	0x00000000
	.align		4
        /*001c*/ 	.word	0xfffffffc


//--------------------- .nv.rel.action            --------------------------
	.section	.nv.rel.action,"",@"SHT_CUDA_RELOCINFO"
	.align	8
	.sectionentsize	8
        /*0000*/ 	.byte	0x73, 0x00, 0x00, 0x00, 0x00, 0x00, 0x00, 0x00, 0x00, 0x00, 0x00, 0x11, 0x25, 0x00, 0x05, 0x36


//--------------------- .nv.constant4             --------------------------
	.section	.nv.constant4,"a",@progbits
	.align	8
	.align		8
.nv.constant4:
        /*0000*/ 	.dword	_$_str


//--------------------- .nv.constant0.triton_per_fused_add_mean_mul_pow_rsqrt_2 --------------------------
	.section	.nv.constant0.triton_per_fused_add_mean_mul_pow_rsqrt_2,"a",@progbits
	.sectionflags	@""
	.align	4
.nv.constant0.triton_per_fused_add_mean_mul_pow_rsqrt_2:
	.zero		408


//--------------------- .text.triton_per_fused_add_mean_mul_pow_rsqrt_2 --------------------------
	.section	.text.triton_per_fused_add_mean_mul_pow_rsqrt_2,"ax",@progbits
	.sectionflags	@"SHF_BARRIERS=1"
	.sectioninfo	@"SHI_REGISTERS=25"
	.align	128
        .global         triton_per_fused_add_mean_mul_pow_rsqrt_2
        .type           triton_per_fused_add_mean_mul_pow_rsqrt_2,@function
        .size           triton_per_fused_add_mean_mul_pow_rsqrt_2,(.L_x_1 - triton_per_fused_add_mean_mul_pow_rsqrt_2)
        .other          triton_per_fused_add_mean_mul_pow_rsqrt_2,@"STO_CUDA_ENTRY STV_DEFAULT"
triton_per_fused_add_mean_mul_pow_rsqrt_2:
.text.triton_per_fused_add_mean_mul_pow_rsqrt_2:
[----:B------:R-:W-:Y:S02]  /*0000*/  MOV R1, c[0x0][0x28] ;  /* 0x00000a0000017a02 */ /* 0x000fe40000000f00 */
[----:B------:R-:W0:Y:S01]  /*0010*/  S2R R0, SR_TID.X ;  /* 0x0000000000007919 */ /* 0x000e220000002100 */
[----:B------:R-:W-:-:S03]  /*0020*/  ULDC.64 UR4, c[0x0][0x118] ;  /* 0x0000460000047ab9 */ /* 0x000fc60000000a00 */
[----:B------:R-:W1:Y:S01]  /*0030*/  S2R R5, SR_CTAID.X ;  /* 0x0000000000057919 */ /* 0x000e620000002500 */
[----:B0-----:R-:W-:-:S04]  /*0040*/  SHF.L.U32 R3, R0, 0x2, RZ ;  /* 0x0000000200037819 */ /* 0x001fc800000006ff */
[----:B------:R-:W-:Y:S02]  /*0050*/  LOP3.LUT R20, R3, 0x1fc, RZ, 0xc0, !PT ;  /* 0x000001fc03147812 */ /* 0x000fe400078ec0ff */
[----:B------:R-:W-:Y:S02]  /*0060*/  MOV R3, 0x4 ;  /* 0x0000000400037802 */ /* 0x000fe40000000f00 */
[----:B-1----:R-:W-:-:S05]  /*0070*/  LEA R16, R5, R20, 0x9 ;  /* 0x0000001405107211 */ /* 0x002fca00078e48ff */
[----:B------:R-:W-:-:S04]  /*0080*/  IMAD.WIDE R12, R16, R3, c[0x0][0x160] ;  /* 0x00005800100c7625 */ /* 0x000fc800078e0203 */
[CC--:B------:R-:W-:Y:S02]  /*0090*/  IMAD.WIDE R4, R16.reuse, R3.reuse, c[0x0][0x168] ;  /* 0x00005a0010047625 */ /* 0x0c0fe400078e0203 */
[----:B------:R-:W2:Y:S02]  /*00a0*/  LDG.E.128 R12, [R12.64] ;  /* 0x000000040c0c7981 */ /* 0x000ea4000c1e1d00 */
[----:B------:R-:W-:Y:S02]  /*00b0*/  IMAD.WIDE R18, R16, R3, c[0x0][0x170] ;  /* 0x00005c0010127625 */ /* 0x000fe400078e0203 */
[----:B------:R-:W2:Y:S04]  /*00c0*/  LDG.E.128 R4, [R4.64] ;  /* 0x0000000404047981 */ /* 0x000ea8000c1e1d00 */
[----:B------:R-:W3:Y:S01]  /*00d0*/  LDG.E.128 R8, [R18.64] ;  /* 0x0000000412087981 */ /* 0x000ee2000c1e1d00 */
[----:B------:R-:W-:-:S02]  /*00e0*/  UMOV UR6, 0x0 ;  /* 0x0000000000067882 */ /* 0x000fc40000000000 */
[----:B------:R-:W-:Y:S01]  /*00f0*/  UMOV UR7, 0x14f00000 ;  /* 0x14f0000000077882 */ /* 0x000fe20000000000 */
[C---:B------:R-:W-:Y:S02]  /*0100*/  LOP3.LUT P0, RZ, R0.reuse, 0x1f, RZ, 0xc0, !PT ;  /* 0x0000001f00ff7812 */ /* 0x040fe4000780c0ff */
[----:B------:R-:W-:Y:S01]  /*0110*/  ISETP.GE.U32.AND P1, PT, R0, 0x4, PT ;  /* 0x000000040000780c */ /* 0x000fe20003f26070 */
[----:B--2---:R-:W-:Y:S01]  /*0120*/  FADD R22, R13, R5 ;  /* 0x000000050d167221 */ /* 0x004fe20000000000 */
[----:B------:R-:W-:-:S03]  /*0130*/  FADD R17, R12, R4 ;  /* 0x000000040c117221 */ /* 0x000fc60000000000 */
[----:B---3--:R-:W-:Y:S01]  /*0140*/  FADD R9, R9, R22 ;  /* 0x0000001609097221 */ /* 0x008fe20000000000 */
[----:B------:R-:W-:Y:S01]  /*0150*/  FADD R8, R8, R17 ;  /* 0x0000001108087221 */ /* 0x000fe20000000000 */
[----:B------:R-:W-:Y:S02]  /*0160*/  FADD R21, R14, R6 ;  /* 0x000000060e157221 */ /* 0x000fe40000000000 */
[----:B------:R-:W-:Y:S01]  /*0170*/  FMUL R17, R9, R9 ;  /* 0x0000000909117220 */ /* 0x000fe20000400000 */
[----:B------:R-:W-:Y:S01]  /*0180*/  FADD R6, R15, R7 ;  /* 0x000000070f067221 */ /* 0x000fe20000000000 */
[----:B------:R-:W-:Y:S02]  /*0190*/  FADD R10, R10, R21 ;  /* 0x000000150a0a7221 */ /* 0x000fe40000000000 */
[----:B------:R-:W-:Y:S01]  /*01a0*/  FFMA R17, R8, R8, R17 ;  /* 0x0000000808117223 */ /* 0x000fe20000000011 */
[----:B------:R-:W-:-:S03]  /*01b0*/  FADD R11, R11, R6 ;  /* 0x000000060b0b7221 */ /* 0x000fc60000000000 */
[----:B------:R-:W-:-:S04]  /*01c0*/  FFMA R4, R10, R10, R17 ;  /* 0x0000000a0a047223 */ /* 0x000fc80000000011 */
[----:B------:R-:W-:-:S05]  /*01d0*/  FFMA R12, R11, R11, R4 ;  /* 0x0000000b0b0c7223 */ /* 0x000fca0000000004 */
[----:B------:R-:W0:Y:S02]  /*01e0*/  SHFL.BFLY PT, R13, R12, 0x10, 0x1f ;  /* 0x0e001f000c0d7f89 */ /* 0x000e2400000e0000 */
[----:B0-----:R-:W-:-:S05]  /*01f0*/  FADD R13, R12, R13 ;  /* 0x0000000d0c0d7221 */ /* 0x001fca0000000000 */
[----:B------:R-:W0:Y:S01]  /*0200*/  SHFL.BFLY PT, R14, R13, 0x8, 0x1f ;  /* 0x0d001f000d0e7f89 */ /* 0x000e2200000e0000 */
[----:B------:R-:W-:-:S06]  /*0210*/  IMAD.WIDE.U32 R4, R20, R3, c[0x0][0x178] ;  /* 0x00005e0014047625 */ /* 0x000fcc00078e0003 */
[----:B------:R-:W2:Y:S01]  /*0220*/  LDG.E.EL.128 R4, desc[UR6][R4.64] ;  /* 0x0000000604047981 */ /* 0x000ea2200c2e1d00 */
[----:B0-----:R-:W-:-:S05]  /*0230*/  FADD R14, R13, R14 ;  /* 0x0000000e0d0e7221 */ /* 0x001fca0000000000 */
[----:B------:R-:W0:Y:S02]  /*0240*/  SHFL.BFLY PT, R15, R14, 0x4, 0x1f ;  /* 0x0c801f000e0f7f89 */ /* 0x000e2400000e0000 */
[----:B0-----:R-:W-:-:S05]  /*0250*/  FADD R15, R14, R15 ;  /* 0x0000000f0e0f7221 */ /* 0x001fca0000000000 */
[----:B------:R-:W0:Y:S02]  /*0260*/  SHFL.BFLY PT, R18, R15, 0x2, 0x1f ;  /* 0x0c401f000f127f89 */ /* 0x000e2400000e0000 */
[----:B0-----:R-:W-:-:S05]  /*0270*/  FADD R18, R15, R18 ;  /* 0x000000120f127221 */ /* 0x001fca0000000000 */
[----:B------:R-:W0:Y:S01]  /*0280*/  SHFL.BFLY PT, R17, R18, 0x1, 0x1f ;  /* 0x0c201f0012117f89 */ /* 0x000e2200000e0000 */
[----:B------:R-:W-:-:S04]  /*0290*/  SHF.R.U32.HI R12, RZ, 0x3, R0 ;  /* 0x00000003ff0c7819 */ /* 0x000fc80000011600 */
[----:B------:R-:W-:Y:S01]  /*02a0*/  LOP3.LUT R12, R12, 0xc, RZ, 0xc0, !PT ;  /* 0x0000000c0c0c7812 */ /* 0x000fe200078ec0ff */
[----:B0-----:R-:W-:-:S05]  /*02b0*/  FADD R17, R18, R17 ;  /* 0x0000001112117221 */ /* 0x001fca0000000000 */
[----:B------:R-:W-:Y:S04]  /*02c0*/  @!P0 STS [R12], R17 ;  /* 0x000000110c008388 */ /* 0x000fe80000000800 */
[----:B------:R-:W-:Y:S06]  /*02d0*/  BAR.SYNC.DEFER_BLOCKING 0x0 ;  /* 0x0000000000007b1d */ /* 0x000fec0000010000 */
[----:B------:R-:W0:Y:S04]  /*02e0*/  @!P1 LDS R2, [R0.X4] ;  /* 0x0000000000029984 */ /* 0x000e280000004800 */
[----:B0-----:R-:W0:Y:S01]  /*02f0*/  SHFL.BFLY PT, R13, R2, 0x2, 0x1f ;  /* 0x0c401f00020d7f89 */ /* 0x001e2200000e0000 */
[----:B------:R-:W-:Y:S01]  /*0300*/  ISETP.NE.AND P0, PT, R0, RZ, PT ;  /* 0x000000ff0000720c */ /* 0x000fe20003f05270 */
[----:B0-----:R-:W-:-:S05]  /*0310*/  FADD R13, R2, R13 ;  /* 0x0000000d020d7221 */ /* 0x001fca0000000000 */
[----:B------:R-:W0:Y:S02]  /*0320*/  SHFL.BFLY PT, R14, R13, 0x1, 0x1f ;  /* 0x0c201f000d0e7f89 */ /* 0x000e2400000e0000 */
[----:B0-----:R-:W-:-:S05]  /*0330*/  FADD R15, R13, R14 ;  /* 0x0000000e0d0f7221 */ /* 0x001fca0000000000 */
[----:B------:R-:W-:Y:S04]  /*0340*/  @!P0 STS [R0.X4], R15 ;  /* 0x0000000f00008388 */ /* 0x000fe80000004800 */
[----:B------:R-:W-:Y:S06]  /*0350*/  BAR.SYNC.DEFER_BLOCKING 0x0 ;  /* 0x0000000000007b1d */ /* 0x000fec0000010000 */
[----:B------:R-:W0:Y:S01]  /*0360*/  LDS R14, [RZ] ;  /* 0x00000000ff0e7984 */ /* 0x000e220000000800 */
[----:B------:R-:W-:Y:S01]  /*0370*/  MOV R17, 0x3b000000 ;  /* 0x3b00000000117802 */ /* 0x000fe20000000f00 */
[----:B0-----:R-:W-:-:S04]  /*0380*/  FADD R14, RZ, R14 ;  /* 0x0000000eff0e7221 */ /* 0x001fc80000000000 */
[----:B------:R-:W-:-:S06]  /*0390*/  FFMA R14, R14, R17, 9.9999999747524270788e-07 ;  /* 0x358637bd0e0e7423 */ /* 0x000fcc0000000011 */
[----:B------:R-:W0:Y:S02]  /*03a0*/  MUFU.RSQ R14, R14 ;  /* 0x0000000e000e7308 */ /* 0x000e240000001400 */
[-C--:B0-----:R-:W-:Y:S01]  /*03b0*/  FMUL R17, R8, R14.reuse ;  /* 0x0000000e08117220 */ /* 0x081fe20000400000 */
[-C--:B------:R-:W-:Y:S01]  /*03c0*/  FMUL R2, R9, R14.reuse ;  /* 0x0000000e09027220 */ /* 0x080fe20000400000 */
[-C--:B------:R-:W-:Y:S01]  /*03d0*/  FMUL R9, R10, R14.reuse ;  /* 0x0000000e0a097220 */ /* 0x080fe20000400000 */
[----:B------:R-:W-:Y:S01]  /*03e0*/  FMUL R8, R11, R14 ;  /* 0x0000000e0b087220 */ /* 0x000fe20000400000 */
[----:B--2---:R-:W-:Y:S01]  /*03f0*/  FMUL R4, R4, R17 ;  /* 0x0000001104047220 */ /* 0x004fe20000400000 */
[----:B------:R-:W-:Y:S01]  /*0400*/  FMUL R5, R5, R2 ;  /* 0x0000000205057220 */ /* 0x000fe20000400000 */
[----:B------:R-:W-:Y:S01]  /*0410*/  FMUL R6, R6, R9 ;  /* 0x0000000906067220 */ /* 0x000fe20000400000 */
[----:B------:R-:W-:Y:S01]  /*0420*/  FMUL R7, R7, R8 ;  /* 0x0000000807077220 */ /* 0x000fe20000400000 */
[----:B------:R-:W-:-:S05]  /*0430*/  IMAD.WIDE R16, R16, R3, c[0x0][0x180] ;  /* 0x0000600010107625 */ /* 0x000fca00078e0203 */
[----:B------:R-:W-:Y:S01]  /*0440*/  STG.E.128 [R16.64], R4 ;  /* 0x0000000410007986 */ /* 0x000fe2000c101d04 */
[----:B------:R-:W-:Y:S05]  /*0450*/  EXIT ;  /* 0x000000000000794d */ /* 0x000fea0003800000 */
.L_x_0:
[----:B------:R-:W-:-:S00]  /*0460*/  BRA `(.L_x_0) ;  /* 0xfffffff000007947 */ /* 0x000fc0000383ffff */
[----:B------:R-:W-:-:S00]  /*0470*/  NOP ;  /* 0x0000000000007918 */ /* 0x000fc00000000000 */
        /* <DEDUP_REMOVED lines=8> */
.L_x_1:


//--------------------- .nv.global.init           --------------------------
	.section	.nv.global.init,"aw",@progbits
.nv.global.init:
	.type		_$_str,@object
	.size		_$_str,(.L_0 - _$_str)
_$_str:
        /*0000*/ 	.byte	0x5f, 0x5f, 0x43, 0x55, 0x44, 0x41, 0x5f, 0x46, 0x54, 0x5a, 0x00
.L_0:


//--------------------- .nv.shared.triton_per_fused_add_mean_mul_pow_rsqrt_2 --------------------------
	.section	.nv.shared.triton_per_fused_add_mean_mul_pow_rsqrt_2,"aw",@nobits
	.sectionflags	@""
	.align	16
